	.headerflags	@"EF_CUDA_TEXMODE_UNIFIED EF_CUDA_64BIT_ADDRESS EF_CUDA_ACCELERATORS EF_CUDA_SM90 EF_CUDA_VIRTUAL_SM(EF_CUDA_SM90)"
	.elftype	@"ET_EXEC"


//--------------------- .nv.info                  --------------------------
	.section	.nv.info,"",@"SHT_CUDA_INFO"
	.align	4


	//----- nvinfo : EIATTR_REGCOUNT
	.align		4
        /*0000*/ 	.byte	0x04, 0x2f
        /*0002*/ 	.short	(.L_3 - .L_2)
	.align		4
.L_2:
        /*0004*/ 	.word	index@(triton_poi_fused__native_batch_norm_legit_no_training_10)
        /*0008*/ 	.word	0x00000012


	//----- nvinfo : EIATTR_MIN_STACK_SIZE
	.align		4
.L_3:
        /*000c*/ 	.byte	0x04, 0x12
        /*000e*/ 	.short	(.L_5 - .L_4)
	.align		4
.L_4:
        /*0010*/ 	.word	index@(triton_poi_fused__native_batch_norm_legit_no_training_10)
        /*0014*/ 	.word	0x00000000


	//----- nvinfo : EIATTR_FRAME_SIZE
	.align		4
.L_5:
        /*0018*/ 	.byte	0x04, 0x11
        /*001a*/ 	.short	(.L_7 - .L_6)
	.align		4
.L_6:
        /*001c*/ 	.word	index@(triton_poi_fused__native_batch_norm_legit_no_training_10)
        /*0020*/ 	.word	0x00000000


	//----- nvinfo : EIATTR_MIN_STACK_SIZE
	.align		4
.L_7:
        /*0024*/ 	.byte	0x04, 0x12
        /*0026*/ 	.short	(.L_9 - .L_8)
	.align		4
.L_8:
        /*0028*/ 	.word	index@(triton_poi_fused__native_batch_norm_legit_no_training_10)
        /*002c*/ 	.word	0x00000000
.L_9:


//--------------------- .nv.info.triton_poi_fused__native_batch_norm_legit_no_training_10 --------------------------
	.section	.nv.info.triton_poi_fused__native_batch_norm_legit_no_training_10,"",@"SHT_CUDA_INFO"
	.sectionflags	@""
	.align	4


	//----- nvinfo : EIATTR_CUDA_API_VERSION
	.align		4
        /*0000*/ 	.byte	0x04, 0x37
        /*0002*/ 	.short	(.L_11 - .L_10)
.L_10:
        /*0004*/ 	.word	0x0000007c


	//----- nvinfo : EIATTR_KPARAM_INFO
	.align		4
.L_11:
        /*0008*/ 	.byte	0x04, 0x17
        /*000a*/ 	.short	(.L_13 - .L_12)
.L_12:
        /*000c*/ 	.word	0x00000000
        /*0010*/ 	.short	0x0006
        /*0012*/ 	.short	0x0030
        /*0014*/ 	.byte	0x00, 0xf0, 0x11, 0x00


	//----- nvinfo : EIATTR_KPARAM_INFO
	.align		4
.L_13:
        /*0018*/ 	.byte	0x04, 0x17
        /*001a*/ 	.short	(.L_15 - .L_14)
.L_14:
        /*001c*/ 	.word	0x00000000
        /*0020*/ 	.short	0x0005
        /*0022*/ 	.short	0x0028
        /*0024*/ 	.byte	0x00, 0xf4, 0x21, 0x00


	//----- nvinfo : EIATTR_KPARAM_INFO
	.align		4
.L_15:
        /*0028*/ 	.byte	0x04, 0x17
        /*002a*/ 	.short	(.L_17 - .L_16)
.L_16:
        /*002c*/ 	.word	0x00000000
        /*0030*/ 	.short	0x0004
        /*0032*/ 	.short	0x0020
        /*0034*/ 	.byte	0x00, 0xf4, 0x21, 0x00


	//----- nvinfo : EIATTR_KPARAM_INFO
	.align		4
.L_17:
        /*0038*/ 	.byte	0x04, 0x17
        /*003a*/ 	.short	(.L_19 - .L_18)
.L_18:
        /*003c*/ 	.word	0x00000000
        /*0040*/ 	.short	0x0003
        /*0042*/ 	.short	0x0018
        /*0044*/ 	.byte	0x00, 0xf4, 0x21, 0x00


	//----- nvinfo : EIATTR_KPARAM_INFO
	.align		4
.L_19:
        /*0048*/ 	.byte	0x04, 0x17
        /*004a*/ 	.short	(.L_21 - .L_20)
.L_20:
        /*004c*/ 	.word	0x00000000
        /*0050*/ 	.short	0x0002
        /*0052*/ 	.short	0x0010
        /*0054*/ 	.byte	0x00, 0xf4, 0x21, 0x00


	//----- nvinfo : EIATTR_KPARAM_INFO
	.align		4
.L_21:
        /*0058*/ 	.byte	0x04, 0x17
        /*005a*/ 	.short	(.L_23 - .L_22)
.L_22:
        /*005c*/ 	.word	0x00000000
        /*0060*/ 	.short	0x0001
        /*0062*/ 	.short	0x0008
        /*0064*/ 	.byte	0x00, 0xf4, 0x21, 0x00


	//----- nvinfo : EIATTR_KPARAM_INFO
	.align		4
.L_23:
        /*0068*/ 	.byte	0x04, 0x17
        /*006a*/ 	.short	(.L_25 - .L_24)
.L_24:
        /*006c*/ 	.word	0x00000000
        /*0070*/ 	.short	0x0000
        /*0072*/ 	.short	0x0000
        /*0074*/ 	.byte	0x00, 0xf4, 0x21, 0x00


	//----- nvinfo : EIATTR_SPARSE_MMA_MASK
	.align		4
.L_25:
        /*0078*/ 	.byte	0x03, 0x50
        /*007a*/ 	.short	0x0000


	//----- nvinfo : EIATTR_MAXREG_COUNT
	.align		4
        /*007c*/ 	.byte	0x03, 0x1b
        /*007e*/ 	.short	0x00ff


	//----- nvinfo : EIATTR_EXIT_INSTR_OFFSETS
	.align		4
        /*0080*/ 	.byte	0x04, 0x1c
        /*0082*/ 	.short	(.L_27 - .L_26)


	//   ....[0]....
.L_26:
        /*0084*/ 	.word	0x00000310


	//   ....[1]....
        /*0088*/ 	.word	0x00000330


	//----- nvinfo : EIATTR_REQNTID
	.align		4
.L_27:
        /*008c*/ 	.byte	0x04, 0x10
        /*008e*/ 	.short	(.L_29 - .L_28)
.L_28:
        /*0090*/ 	.word	0x00000080
        /*0094*/ 	.word	0x00000001
        /*0098*/ 	.word	0x00000001


	//----- nvinfo : EIATTR_CBANK_PARAM_SIZE
	.align		4
.L_29:
        /*009c*/ 	.byte	0x03, 0x19
        /*009e*/ 	.short	0x0034


	//----- nvinfo : EIATTR_PARAM_CBANK
	.align		4
        /*00a0*/ 	.byte	0x04, 0x0a
        /*00a2*/ 	.short	(.L_31 - .L_30)
	.align		4
.L_30:
        /*00a4*/ 	.word	index@(.nv.constant0.triton_poi_fused__native_batch_norm_legit_no_training_10)
        /*00a8*/ 	.short	0x0210
        /*00aa*/ 	.short	0x0034


	//----- nvinfo : EIATTR_SW_WAR
	.align		4
.L_31:
        /*00ac*/ 	.byte	0x04, 0x36
        /*00ae*/ 	.short	(.L_33 - .L_32)
.L_32:
        /*00b0*/ 	.word	0x00000008
.L_33:


//--------------------- .nv.callgraph             --------------------------
	.section	.nv.callgraph,"",@"SHT_CUDA_CALLGRAPH"
	.align	4
	.sectionentsize	8
	.align		4
        /*0000*/ 	.word	0x00000000
	.align		4
        /*0004*/ 	.word	0xffffffff
	.align		4
        /*0008*/ 	.word	0x00000000
	.align		4
        /*000c*/ 	.word	0xfffffffe
	.align		4
        /*0010*/ 	.word	0x00000000
	.align		4
        /*0014*/ 	.word	0xfffffffd
	.align		4
        /*0018*/ 	.word	0x00000000
	.align		4
        /*001c*/ 	.word	0xfffffffc


//--------------------- .nv.constant4             --------------------------
	.section	.nv.constant4,"a",@progbits
	.align	8
	.align		8
.nv.constant4:
        /*0000*/ 	.dword	_$_str
	.align		8
        /*0008*/ 	.dword	_$_str_$_2


//--------------------- .text.triton_poi_fused__native_batch_norm_legit_no_training_10 --------------------------
	.section	.text.triton_poi_fused__native_batch_norm_legit_no_training_10,"ax",@progbits
	.align	128
        .global         triton_poi_fused__native_batch_norm_legit_no_training_10
        .type           triton_poi_fused__native_batch_norm_legit_no_training_10,@function
        .size           triton_poi_fused__native_batch_norm_legit_no_training_10,(.L_x_1 - triton_poi_fused__native_batch_norm_legit_no_training_10)
        .other          triton_poi_fused__native_batch_norm_legit_no_training_10,@"STO_CUDA_ENTRY STV_DEFAULT"
triton_poi_fused__native_batch_norm_legit_no_training_10:
.text.triton_poi_fused__native_batch_norm_legit_no_training_10:
[----:B------:R-:W0:Y:S01]  /*0000*/  LDC R1, c[0x0][0x28] ;  /* 0x00000a00ff017b82 */ /* 0x000e220000000800 */
[----:B------:R-:W1:Y:S07]  /*0010*/  S2R R0, SR_TID.X ;  /* 0x0000000000007919 */ /* 0x000e6e0000002100 */
[----:B------:R-:W2:Y:S01]  /*0020*/  LDC.64 R8, c[0x0][0x220] ;  /* 0x00008800ff087b82 */ /* 0x000ea20000000a00 */
[----:B------:R-:W-:Y:S01]  /*0030*/  HFMA2.MMA R14, -RZ, RZ, 0, 0 ;  /* 0x00000000ff0e7435 */ /* 0x000fe200000001ff */
[----:B------:R-:W-:Y:S01]  /*0040*/  ULDC.64 UR4, c[0x0][0x208] ;  /* 0x0000820000047ab9 */ /* 0x000fe20000000a00 */
[----:B------:R-:W3:Y:S05]  /*0050*/  S2R R3, SR_CTAID.X ;  /* 0x0000000000037919 */ /* 0x000eea0000002500 */
[----:B------:R-:W4:Y:S08]  /*0060*/  LDC.64 R4, c[0x0][0x210] ;  /* 0x00008400ff047b82 */ /* 0x000f300000000a00 */
[----:B------:R-:W5:Y:S08]  /*0070*/  LDC.64 R6, c[0x0][0x218] ;  /* 0x00008600ff067b82 */ /* 0x000f700000000a00 */
[----:B------:R-:W4:Y:S01]  /*0080*/  LDC.64 R10, c[0x0][0x228] ;  /* 0x00008a00ff0a7b82 */ /* 0x000f220000000a00 */
[----:B-1----:R-:W-:-:S07]  /*0090*/  LOP3.LUT R0, R0, 0x7f, RZ, 0xc0, !PT ;  /* 0x0000007f00007812 */ /* 0x002fce00078ec0ff */
[----:B------:R-:W1:Y:S01]  /*00a0*/  LDC.64 R12, c[0x0][0x230] ;  /* 0x00008c00ff0c7b82 */ /* 0x000e620000000a00 */
[----:B---3--:R-:W-:Y:S02]  /*00b0*/  SHF.R.U32.HI R2, RZ, 0x18, R3 ;  /* 0x00000018ff027819 */ /* 0x008fe40000011603 */
[----:B------:R-:W-:Y:S02]  /*00c0*/  LEA R0, R3, R0, 0x7 ;  /* 0x0000000003007211 */ /* 0x000fe400078e38ff */
[----:B------:R-:W-:Y:S02]  /*00d0*/  SGXT.U32 R3, R2, 0x1 ;  /* 0x000000010203781a */ /* 0x000fe40000000000 */
[----:B------:R-:W-:Y:S02]  /*00e0*/  ISETP.GE.AND P2, PT, R0, 0x200, PT ;  /* 0x000002000000780c */ /* 0x000fe40003f46270 */
[----:B------:R-:W-:-:S04]  /*00f0*/  IADD3 R3, R0, R3, RZ ;  /* 0x0000000300037210 */ /* 0x000fc80007ffe0ff */
[--C-:B------:R-:W-:Y:S02]  /*0100*/  SHF.R.S32.HI R2, RZ, 0x1, R3.reuse ;  /* 0x00000001ff027819 */ /* 0x100fe40000011403 */
[----:B------:R-:W-:-:S04]  /*0110*/  SHF.R.S32.HI R3, RZ, 0x1f, R3 ;  /* 0x0000001fff037819 */ /* 0x000fc80000011403 */
[----:B------:R-:W-:-:S04]  /*0120*/  LEA.HI R3, R3, R2, RZ, 0x6 ;  /* 0x0000000203037211 */ /* 0x000fc800078f30ff */
[----:B------:R-:W-:-:S05]  /*0130*/  LOP3.LUT R3, R3, 0xffffffc0, RZ, 0xc0, !PT ;  /* 0xffffffc003037812 */ /* 0x000fca00078ec0ff */
[----:B------:R-:W-:-:S04]  /*0140*/  IMAD.IADD R15, R2, 0x1, -R3 ;  /* 0x00000001020f7824 */ /* 0x000fc800078e0a03 */
[----:B--2---:R-:W-:-:S05]  /*0150*/  IMAD.WIDE R8, R15, 0x4, R8 ;  /* 0x000000040f087825 */ /* 0x004fca00078e0208 */
[----:B------:R2:W3:Y:S01]  /*0160*/  @!P2 LDG.E.EL R14, desc[UR4][R8.64] ;  /* 0x00000004080ea981 */ /* 0x0004e2000c2e1900 */
[----:B------:R-:W-:Y:S01]  /*0170*/  CS2R R2, SRZ ;  /* 0x0000000000027805 */ /* 0x000fe2000001ff00 */
[----:B----4-:R-:W-:-:S04]  /*0180*/  IMAD.WIDE R4, R0, 0x4, R4 ;  /* 0x0000000400047825 */ /* 0x010fc800078e0204 */
[C---:B-----5:R-:W-:Y:S01]  /*0190*/  IMAD.WIDE R6, R15.reuse, 0x4, R6 ;  /* 0x000000040f067825 */ /* 0x060fe200078e0206 */
[----:B------:R4:W5:Y:S03]  /*01a0*/  @!P2 LDG.E R2, desc[UR4][R4.64] ;  /* 0x000000040402a981 */ /* 0x000966000c1e1900 */
[C---:B0-2---:R-:W-:Y:S01]  /*01b0*/  IMAD.WIDE R8, R15.reuse, 0x4, R10 ;  /* 0x000000040f087825 */ /* 0x045fe200078e020a */
[----:B------:R0:W5:Y:S03]  /*01c0*/  @!P2 LDG.E.EL R3, desc[UR4][R6.64] ;  /* 0x000000040603a981 */ /* 0x000166000c2e1900 */
[----:B-1----:R-:W-:Y:S01]  /*01d0*/  IMAD.WIDE R10, R15, 0x4, R12 ;  /* 0x000000040f0a7825 */ /* 0x002fe200078e020c */
[----:B------:R-:W-:Y:S01]  /*01e0*/  CS2R R12, SRZ ;  /* 0x00000000000c7805 */ /* 0x000fe2000001ff00 */
[----:B----4-:R-:W1:Y:S05]  /*01f0*/  LDC.64 R4, c[0x0][0x238] ;  /* 0x00008e00ff047b82 */ /* 0x010e6a0000000a00 */
[----:B------:R-:W2:Y:S04]  /*0200*/  @!P2 LDG.E.EL R12, desc[UR4][R8.64] ;  /* 0x00000004080ca981 */ /* 0x000ea8000c2e1900 */
[----:B------:R-:W2:Y:S01]  /*0210*/  @!P2 LDG.E.EL R13, desc[UR4][R10.64] ;  /* 0x000000040a0da981 */ /* 0x000ea2000c2e1900 */
[----:B0-----:R-:W-:-:S02]  /*0220*/  IMAD.MOV.U32 R6, RZ, RZ, 0x3e800000 ;  /* 0x3e800000ff067424 */ /* 0x001fc400078e00ff */
[----:B---3--:R-:W-:-:S04]  /*0230*/  FADD R14, R14, 9.9999997473787516356e-06 ;  /* 0x3727c5ac0e0e7421 */ /* 0x008fc80000000000 */
[----:B------:R-:W0:Y:S01]  /*0240*/  MUFU.SQRT R15, R14 ;  /* 0x0000000e000f7308 */ /* 0x000e220000002000 */
[----:B-----5:R-:W-:Y:S01]  /*0250*/  FADD R2, -R3, R2 ;  /* 0x0000000203027221 */ /* 0x020fe20000000100 */
[C---:B0-----:R-:W-:Y:S02]  /*0260*/  FSETP.GT.AND P0, PT, R15.reuse, 8.50705917302346158658e+37, PT ;  /* 0x7e8000000f00780b */ /* 0x041fe40003f04000 */
[----:B------:R-:W-:Y:S02]  /*0270*/  FSETP.GEU.AND P1, PT, R15, 1.175494350822287508e-38, PT ;  /* 0x008000000f00780b */ /* 0x000fe40003f2e000 */
[----:B------:R-:W-:-:S09]  /*0280*/  FSEL R6, R6, 1, P0 ;  /* 0x3f80000006067808 */ /* 0x000fd20000000000 */
[----:B------:R-:W-:Y:S02]  /*0290*/  @P0 FMUL R15, R15, 0.25 ;  /* 0x3e8000000f0f0820 */ /* 0x000fe40000400000 */
[----:B------:R-:W-:Y:S02]  /*02a0*/  @!P1 FMUL R6, R6, 16777216 ;  /* 0x4b80000006069820 */ /* 0x000fe40000400000 */
[----:B------:R-:W-:-:S06]  /*02b0*/  @!P1 FMUL R15, R15, 16777216 ;  /* 0x4b8000000f0f9820 */ /* 0x000fcc0000400000 */
[----:B------:R-:W0:Y:S02]  /*02c0*/  MUFU.RCP R15, R15 ;  /* 0x0000000f000f7308 */ /* 0x000e240000001000 */
[----:B0-----:R-:W-:-:S04]  /*02d0*/  FMUL R3, R15, R6 ;  /* 0x000000060f037220 */ /* 0x001fc80000400000 */
[----:B------:R-:W-:Y:S01]  /*02e0*/  FMUL R6, R2, R3 ;  /* 0x0000000302067220 */ /* 0x000fe20000400000 */
[----:B-1----:R-:W-:-:S04]  /*02f0*/  IMAD.WIDE R2, R0, 0x4, R4 ;  /* 0x0000000400027825 */ /* 0x002fc800078e0204 */
[----:B--2---:R-:W-:Y:S01]  /*0300*/  FFMA R13, R6, R12, R13 ;  /* 0x0000000c060d7223 */ /* 0x004fe2000000000d */
[----:B------:R-:W-:Y:S06]  /*0310*/  @P2 EXIT ;  /* 0x000000000000294d */ /* 0x000fec0003800000 */
[----:B------:R-:W-:Y:S01]  /*0320*/  STG.E desc[UR4][R2.64], R13 ;  /* 0x0000000d02007986 */ /* 0x000fe2000c101904 */
[----:B------:R-:W-:Y:S05]  /*0330*/  EXIT ;  /* 0x000000000000794d */ /* 0x000fea0003800000 */
.L_x_0:
[----:B------:R-:W-:-:S00]  /*0340*/  BRA `(.L_x_0) ;  /* 0xfffffffc00fc7947 */ /* 0x000fc0000383ffff */
[----:B------:R-:W-:-:S00]  /*0350*/  NOP ;  /* 0x0000000000007918 */ /* 0x000fc00000000000 */
        /* <DEDUP_REMOVED lines=10> */
.L_x_1:


//--------------------- .nv.global.init           --------------------------
	.section	.nv.global.init,"aw",@progbits
.nv.global.init:
	.type		_$_str,@object
	.size		_$_str,(_$_str_$_2 - _$_str)
_$_str:
        /*0000*/ 	.byte	0x5f, 0x5f, 0x43, 0x55, 0x44, 0x41, 0x5f, 0x46, 0x54, 0x5a, 0x00
	.type		_$_str_$_2,@object
	.size		_$_str_$_2,(.L_1 - _$_str_$_2)
_$_str_$_2:
        /*000b*/ 	.byte	0x5f, 0x5f, 0x43, 0x55, 0x44, 0x41, 0x5f, 0x50, 0x52, 0x45, 0x43, 0x5f, 0x53, 0x51, 0x52, 0x54
        /*001b*/ 	.byte	0x00
.L_1:


//--------------------- .nv.constant0.triton_poi_fused__native_batch_norm_legit_no_training_10 --------------------------
	.section	.nv.constant0.triton_poi_fused__native_batch_norm_legit_no_training_10,"a",@progbits
	.sectionflags	@""
	.align	4
.nv.constant0.triton_poi_fused__native_batch_norm_legit_no_training_10:
	.zero		580
